//
// Generated by NVIDIA NVVM Compiler
//
// Compiler Build ID: CL-36424714
// Cuda compilation tools, release 13.0, V13.0.88
// Based on NVVM 20.0.0
//

.version 9.0
.target sm_100
.address_size 64

	// .globl	_Z18printGlobalIndicesv
.extern .func  (.param .b32 func_retval0) vprintf
(
	.param .b64 vprintf_param_0,
	.param .b64 vprintf_param_1
)
;
.global .align 1 .b8 $str[36] = {84, 104, 114, 101, 97, 100, 32, 40, 37, 100, 44, 32, 37, 100, 41, 32, 45, 62, 32, 71, 108, 111, 98, 97, 108, 32, 40, 37, 100, 44, 32, 37, 100, 41, 10};

.visible .entry _Z18printGlobalIndicesv()
{
	.local .align 16 .b8 	__local_depot0[16];
	.reg .b64 	%SP;
	.reg .b64 	%SPL;
	.reg .b32 	%r<11>;
	.reg .b64 	%rd<5>;

	mov.u64 	%SPL, __local_depot0;
	cvta.local.u64 	%SP, %SPL;
	add.u64 	%rd1, %SP, 0;
	add.u64 	%rd2, %SPL, 0;
	mov.u32 	%r1, %ctaid.x;
	mov.u32 	%r2, %ntid.x;
	mov.u32 	%r3, %tid.x;
	mad.lo.s32 	%r4, %r1, %r2, %r3;
	mov.u32 	%r5, %ctaid.y;
	mov.u32 	%r6, %ntid.y;
	mov.u32 	%r7, %tid.y;
	mad.lo.s32 	%r8, %r5, %r6, %r7;
	st.local.v4.u32 	[%rd2], {%r3, %r7, %r4, %r8};
	mov.u64 	%rd3, $str;
	cvta.global.u64 	%rd4, %rd3;
	{ // callseq 0, 0
	.param .b64 param0;
	st.param.b64 	[param0], %rd4;
	.param .b64 param1;
	st.param.b64 	[param1], %rd1;
	.param .b32 retval0;
	call.uni (retval0), 
	vprintf, 
	(
	param0, 
	param1
	);
	ld.param.b32 	%r9, [retval0];
	} // callseq 0
	ret;

}


// ===== COMPILED SASS (sm_100) =====

	.target	sm_100

	.elftype	@"ET_EXEC"


//--------------------- .note.nv.tkinfo           --------------------------
	.section	.note.nv.tkinfo,"",@"SHT_NOTE"
	.sectionflags	@"SHF_NOTE_NV_TKINFO"
	.tkinfo
        /*0018*/ 	.word	0x00000002
        /*0030*/ 	.string	""
        /*0030*/ 	.string	"ptxas"
        /*0030*/ 	.string	"Cuda compilation tools, release 13.0, V13.0.88"
        /*0030*/ 	.string	"Build cuda_13.0.r13.0/compiler.36424714_0"
        /*0030*/ 	.string	"-arch sm_100 -m 64 "



//--------------------- .note.nv.cuinfo           --------------------------
	.section	.note.nv.cuinfo,"",@"SHT_NOTE"
	.sectionflags	@"SHF_NOTE_NV_CUINFO"
        /*0018*/ 	.short	0x0002
        /*001a*/ 	.short	0x0064
        /*001c*/ 	.short	0x0082
	.zero		2


//--------------------- .nv.info                  --------------------------
	.section	.nv.info,"",@"SHT_CUDA_INFO"
	.align	4


	//----- nvinfo : EIATTR_REGCOUNT
	.align		4
        /*0000*/ 	.byte	0x04, 0x2f
        /*0002*/ 	.short	(.L_2 - .L_1)
	.align		4
.L_1:
        /*0004*/ 	.word	index@(_Z18printGlobalIndicesv)
        /*0008*/ 	.word	0x00000018


	//----- nvinfo : EIATTR_FRAME_SIZE
	.align		4
.L_2:
        /*000c*/ 	.byte	0x04, 0x11
        /*000e*/ 	.short	(.L_4 - .L_3)
	.align		4
.L_3:
        /*0010*/ 	.word	index@(_Z18printGlobalIndicesv)
        /*0014*/ 	.word	0x00000010


	//----- nvinfo : EIATTR_MIN_STACK_SIZE
	.align		4
.L_4:
        /*0018*/ 	.byte	0x04, 0x12
        /*001a*/ 	.short	(.L_6 - .L_5)
	.align		4
.L_5:
        /*001c*/ 	.word	index@(_Z18printGlobalIndicesv)
        /*0020*/ 	.word	0x00000010
.L_6:


//--------------------- .nv.compat                --------------------------
	.section	.nv.compat,"",@"SHT_CUDA_COMPAT_INFO"
	.align	4
        /*0000*/ 	.byte	0x02, 0x09, 0x00, 0x00, 0x02, 0x02, 0x01, 0x00, 0x02, 0x05, 0x05, 0x00, 0x03, 0x07, 0x01, 0x01
        /*0010*/ 	.byte	0x02, 0x03, 0x00, 0x00, 0x02, 0x06, 0x01, 0x00, 0x04, 0x0b, 0x08, 0x00, 0x09, 0x00, 0x00, 0x00
        /*0020*/ 	.byte	0x00, 0x00, 0x00, 0x00


//--------------------- .nv.info._Z18printGlobalIndicesv --------------------------
	.section	.nv.info._Z18printGlobalIndicesv,"",@"SHT_CUDA_INFO"
	.sectionflags	@""
	.align	4


	//----- nvinfo : EIATTR_CUDA_API_VERSION
	.align		4
        /*0000*/ 	.byte	0x04, 0x37
        /*0002*/ 	.short	(.L_8 - .L_7)
.L_7:
        /*0004*/ 	.word	0x00000082


	//----- nvinfo : EIATTR_SPARSE_MMA_MASK
	.align		4
.L_8:
        /*0008*/ 	.byte	0x03, 0x50
        /*000a*/ 	.short	0x0000


	//----- nvinfo : EIATTR_MAXREG_COUNT
	.align		4
        /*000c*/ 	.byte	0x03, 0x1b
        /*000e*/ 	.short	0x00ff


	//----- nvinfo : EIATTR_EXTERNS
	.align		4
        /*0010*/ 	.byte	0x04, 0x0f
        /*0012*/ 	.short	(.L_10 - .L_9)


	//   ....[0]....
	.align		4
.L_9:
        /*0014*/ 	.word	index@(vprintf)


	//----- nvinfo : EIATTR_MERCURY_ISA_VERSION
	.align		4
.L_10:
        /*0018*/ 	.byte	0x03, 0x5f
        /*001a*/ 	.short	0x0101


	//----- nvinfo : EIATTR_VRC_CTA_INIT_COUNT
	.align		4
        /*001c*/ 	.byte	0x02, 0x4a
	.zero		1
	.zero		1


	//----- nvinfo : EIATTR_SYSCALL_OFFSETS
	.align		4
        /*0020*/ 	.byte	0x04, 0x46
        /*0022*/ 	.short	(.L_12 - .L_11)


	//   ....[0]....
.L_11:
        /*0024*/ 	.word	0x00000150


	//----- nvinfo : EIATTR_EXIT_INSTR_OFFSETS
	.align		4
.L_12:
        /*0028*/ 	.byte	0x04, 0x1c
        /*002a*/ 	.short	(.L_14 - .L_13)


	//   ....[0]....
.L_13:
        /*002c*/ 	.word	0x00000160


	//----- nvinfo : EIATTR_SW_WAR
	.align		4
.L_14:
        /*0030*/ 	.byte	0x04, 0x36
        /*0032*/ 	.short	(.L_16 - .L_15)
.L_15:
        /*0034*/ 	.word	0x00000008
.L_16:


//--------------------- .nv.callgraph             --------------------------
	.section	.nv.callgraph,"",@"SHT_CUDA_CALLGRAPH"
	.align	4
	.sectionentsize	8
	.align		4
        /*0000*/ 	.word	0x00000000
	.align		4
        /*0004*/ 	.word	0xffffffff
	.align		4
        /*0008*/ 	.word	index@(_Z18printGlobalIndicesv)
	.align		4
        /*000c*/ 	.word	index@(vprintf)
	.align		4
        /*0010*/ 	.word	0x00000000
	.align		4
        /*0014*/ 	.word	0xfffffffe
	.align		4
        /*0018*/ 	.word	0x00000000
	.align		4
        /*001c*/ 	.word	0xfffffffd
	.align		4
        /*0020*/ 	.word	0x00000000
	.align		4
        /*0024*/ 	.word	0xfffffffc


//--------------------- .nv.constant4             --------------------------
	.section	.nv.constant4,"a",@progbits
	.align	8
	.align		8
.nv.constant4:
        /*0000*/ 	.dword	vprintf
	.align		8
        /*0008*/ 	.dword	$str


//--------------------- .text._Z18printGlobalIndicesv --------------------------
	.section	.text._Z18printGlobalIndicesv,"ax",@progbits
	.align	128
        .global         _Z18printGlobalIndicesv
        .type           _Z18printGlobalIndicesv,@function
        .size           _Z18printGlobalIndicesv,(.L_x_2 - _Z18printGlobalIndicesv)
        .other          _Z18printGlobalIndicesv,@"STO_CUDA_ENTRY STV_DEFAULT"
_Z18printGlobalIndicesv:
.text._Z18printGlobalIndicesv:
[----:B------:R-:W0:Y:S01]  /*0000*/  LDC R1, c[0x0][0x37c] ;  /* 0x0000df00ff017b82 */ /* 0x000e220000000800 */
[----:B------:R-:W1:Y:S01]  /*0010*/  S2R R8, SR_TID.X ;  /* 0x0000000000087919 */ /* 0x000e620000002100 */
[----:B------:R-:W2:Y:S06]  /*0020*/  LDCU UR5, c[0x0][0x2fc] ;  /* 0x00005f80ff0577ac */ /* 0x000eac0008000800 */
[----:B------:R-:W1:Y:S01]  /*0030*/  LDC R3, c[0x0][0x360] ;  /* 0x0000d800ff037b82 */ /* 0x000e620000000800 */
[----:B0-----:R-:W-:Y:S01]  /*0040*/  VIADD R1, R1, 0xfffffff0 ;  /* 0xfffffff001017836 */ /* 0x001fe20000000000 */
[----:B------:R-:W0:Y:S01]  /*0050*/  S2R R9, SR_TID.Y ;  /* 0x0000000000097919 */ /* 0x000e220000002200 */
[----:B------:R-:W3:Y:S05]  /*0060*/  LDCU UR4, c[0x0][0x2f8] ;  /* 0x00005f00ff0477ac */ /* 0x000eea0008000800 */
[----:B------:R-:W1:Y:S08]  /*0070*/  S2UR UR6, SR_CTAID.X ;  /* 0x00000000000679c3 */ /* 0x000e700000002500 */
[----:B------:R-:W0:Y:S01]  /*0080*/  S2UR UR7, SR_CTAID.Y ;  /* 0x00000000000779c3 */ /* 0x000e220000002600 */
[----:B---3--:R-:W-:-:S07]  /*0090*/  IADD3 R6, P0, PT, R1, UR4, RZ ;  /* 0x0000000401067c10 */ /* 0x008fce000ff1e0ff */
[----:B------:R-:W0:Y:S01]  /*00a0*/  LDC R0, c[0x0][0x364] ;  /* 0x0000d900ff007b82 */ /* 0x000e220000000800 */
[----:B--2---:R-:W-:Y:S01]  /*00b0*/  IADD3.X R7, PT, PT, RZ, UR5, RZ, P0, !PT ;  /* 0x00000005ff077c10 */ /* 0x004fe200087fe4ff */
[----:B-1----:R-:W-:Y:S02]  /*00c0*/  IMAD R10, R3, UR6, R8 ;  /* 0x00000006030a7c24 */ /* 0x002fe4000f8e0208 */
[----:B0-----:R-:W-:Y:S01]  /*00d0*/  IMAD R11, R0, UR7, R9 ;  /* 0x00000007000b7c24 */ /* 0x001fe2000f8e0209 */
[----:B------:R-:W-:Y:S01]  /*00e0*/  MOV R0, 0x0 ;  /* 0x0000000000007802 */ /* 0x000fe20000000f00 */
[----:B------:R-:W0:Y:S03]  /*00f0*/  LDCU.64 UR6, c[0x4][0x8] ;  /* 0x01000100ff0677ac */ /* 0x000e260008000a00 */
[----:B------:R1:W-:Y:S01]  /*0100*/  STL.128 [R1], R8 ;  /* 0x0000000801007387 */ /* 0x0003e20000100c00 */
[----:B------:R1:W2:Y:S01]  /*0110*/  LDC.64 R2, c[0x4][R0] ;  /* 0x0100000000027b82 */ /* 0x0002a20000000a00 */
[----:B0-----:R-:W-:Y:S01]  /*0120*/  IMAD.U32 R4, RZ, RZ, UR6 ;  /* 0x00000006ff047e24 */ /* 0x001fe2000f8e00ff */
[----:B-1----:R-:W-:-:S07]  /*0130*/  MOV R5, UR7 ;  /* 0x0000000700057c02 */ /* 0x002fce0008000f00 */
[----:B------:R-:W-:-:S07]  /*0140*/  LEPC R20, `(.L_x_0) ;  /* 0x000000001014794e */ /* 0x000fce0000000000 */
[----:B--2---:R-:W-:Y:S05]  /*0150*/  CALL.ABS.NOINC R2 ;  /* 0x0000000002007343 */ /* 0x004fea0003c00000 */
.L_x_0:
[----:B------:R-:W-:Y:S05]  /*0160*/  EXIT ;  /* 0x000000000000794d */ /* 0x000fea0003800000 */
.L_x_1:
[----:B------:R-:W-:-:S00]  /*0170*/  BRA `(.L_x_1) ;  /* 0xfffffffc00fc7947 */ /* 0x000fc0000383ffff */
[----:B------:R-:W-:-:S00]  /*0180*/  NOP ;  /* 0x0000000000007918 */ /* 0x000fc00000000000 */
[----:B------:R-:W-:-:S00]  /*0190*/  NOP ;  /* 0x0000000000007918 */ /* 0x000fc00000000000 */
[----:B------:R-:W-:-:S00]  /*01a0*/  NOP ;  /* 0x0000000000007918 */ /* 0x000fc00000000000 */
[----:B------:R-:W-:-:S00]  /*01b0*/  NOP ;  /* 0x0000000000007918 */ /* 0x000fc00000000000 */
[----:B------:R-:W-:-:S00]  /*01c0*/  NOP ;  /* 0x0000000000007918 */ /* 0x000fc00000000000 */
[----:B------:R-:W-:-:S00]  /*01d0*/  NOP ;  /* 0x0000000000007918 */ /* 0x000fc00000000000 */
[----:B------:R-:W-:-:S00]  /*01e0*/  NOP ;  /* 0x0000000000007918 */ /* 0x000fc00000000000 */
[----:B------:R-:W-:-:S00]  /*01f0*/  NOP ;  /* 0x0000000000007918 */ /* 0x000fc00000000000 */
.L_x_2:


//--------------------- .nv.global.init           --------------------------
	.section	.nv.global.init,"aw",@progbits
.nv.global.init:
	.type		$str,@object
	.size		$str,(.L_0 - $str)
$str:
        /*0000*/ 	.byte	0x54, 0x68, 0x72, 0x65, 0x61, 0x64, 0x20, 0x28, 0x25, 0x64, 0x2c, 0x20, 0x25, 0x64, 0x29, 0x20
        /*0010*/ 	.byte	0x2d, 0x3e, 0x20, 0x47, 0x6c, 0x6f, 0x62, 0x61, 0x6c, 0x20, 0x28, 0x25, 0x64, 0x2c, 0x20, 0x25
        /*0020*/ 	.byte	0x64, 0x29, 0x0a, 0x00
.L_0:


//--------------------- .nv.shared.reserved.0     --------------------------
	.section	.nv.shared.reserved.0,"aw",@nobits
	.weak		__nv_reservedSMEM_offset_0_alias
	.size		__nv_reservedSMEM_offset_0_alias, 0, 64
	.other		__nv_reservedSMEM_offset_0_alias,@"STO_CUDA_RESERVED_SHARED STV_DEFAULT"
__nv_reservedSMEM_offset_0_alias:
	.zero		0
	.zero		64


//--------------------- .nv.constant0._Z18printGlobalIndicesv --------------------------
	.section	.nv.constant0._Z18printGlobalIndicesv,"a",@progbits
	.sectionflags	@""
	.align	4
.nv.constant0._Z18printGlobalIndicesv:
	.zero		896


//--------------------- SYMBOLS --------------------------

	.type		.nv.reservedSmem.offset0,@object
	.size		.nv.reservedSmem.offset0,0x4
	.type		vprintf,@function
